def matmul_kernel(
    a_ptr,
    b_ptr,
    c_ptr,
    M,
    N,
    K,
    stride_am,
    stride_ak,
    stride_bk,
    stride_bn,
    stride_cm,
    stride_cn,
    BLOCK_M: tl.constexpr,
    BLOCK_N: tl.constexpr,
    BLOCK_K: tl.constexpr,
    GROUP_M: tl.constexpr,
):
    pid = tl.program_id(axis=0)
    num_pid_m = tl.cdiv(M, BLOCK_M)
    num_pid_n = tl.cdiv(N, BLOCK_N)
    num_pid_in_group = GROUP_M * num_pid_n
    group_id = pid // num_pid_in_group
    first_pid_m = group_id * GROUP_M
    group_size_m = min(num_pid_m - first_pid_m, GROUP_M)
    pid_m = first_pid_m + ((pid % num_pid_in_group) % group_size_m)
    pid_n = (pid % num_pid_in_group) // group_size_m

    offs_am = (pid_m * BLOCK_M + tl.arange(0, BLOCK_M)) % M
    offs_bn = (pid_n * BLOCK_N + tl.arange(0, BLOCK_N)) % N
    offs_k = tl.arange(0, BLOCK_K)
    a_ptrs = a_ptr + offs_am[:, None] * stride_am + offs_k[None, :] * stride_ak
    b_ptrs = b_ptr + offs_k[:, None] * stride_bk + offs_bn[None, :] * stride_bn

    acc = tl.zeros((BLOCK_M, BLOCK_N), dtype=tl.float32)
    for kk in range(0, tl.cdiv(K, BLOCK_K)):
        a = tl.load(a_ptrs, mask=offs_k[None, :] < K - kk * BLOCK_K, other=0.0)
        b = tl.load(b_ptrs, mask=offs_k[:, None] < K - kk * BLOCK_K, other=0.0)
        acc = tl.dot(a, b, acc)
        a_ptrs += BLOCK_K * stride_ak
        b_ptrs += BLOCK_K * stride_bk

    c = acc.to(c_ptr.dtype.element_ty)
    offs_cm = pid_m * BLOCK_M + tl.arange(0, BLOCK_M)
    offs_cn = pid_n * BLOCK_N + tl.arange(0, BLOCK_N)
    c_ptrs = c_ptr + offs_cm[:, None] * stride_cm + offs_cn[None, :] * stride_cn
    mask = (offs_cm[:, None] < M) & (offs_cn[None, :] < N)
    tl.store(c_ptrs, c, mask=mask)

# config = {"BLOCK_K": 32, "BLOCK_M": 16, "BLOCK_N": 16, "GROUP_M": 8, "arch": "sm_100", "dtype": "bf16", "num_ctas": 1, "num_stages": 3, "num_warps": 4}
# arch = sm_100


// ===== COMPILED SASS (sm_100a) =====

	.target	sm_100a

	.elftype	@"ET_EXEC"


//--------------------- .note.nv.tkinfo           --------------------------
	.section	.note.nv.tkinfo,"",@"SHT_NOTE"
	.sectionflags	@"SHF_NOTE_NV_TKINFO"
	.tkinfo
        /*0018*/ 	.word	0x00000081
        /*0030*/ 	.string	""
        /*0030*/ 	.string	"ptxas-blackwell"
        /*0030*/ 	.string	"Cuda compilation tools, release 12.9, V12.9.86"
        /*0030*/ 	.string	"Build cuda_12.9.r12.9/compiler.36037853_0"
        /*0030*/ 	.string	"-v  -suppress-debug-info  -lineinfo  -arch sm_100a "



//--------------------- .note.nv.cuver            --------------------------
	.section	.note.nv.cuver,"",@"SHT_NOTE"
	.sectionflags	@"SHF_NOTE_NV_CUVER"
        /*0018*/ 	.short	0x0001
        /*001a*/ 	.short	0x0064
        /*001c*/ 	.short	0x0001
        /*001e*/ 	.short	0x0000
        /*0020*/ 	.short	0x0001
        /*0022*/ 	.short	0x0000


//--------------------- .nv.info                  --------------------------
	.section	.nv.info,"",@"SHT_CUDA_INFO"
	.align	4


	//----- nvinfo : EIATTR_REGCOUNT
	.align		4
        /*0000*/ 	.byte	0x04, 0x2f
        /*0002*/ 	.short	(.L_1 - .L_0)
	.align		4
.L_0:
        /*0004*/ 	.word	index@(matmul_kernel)
        /*0008*/ 	.word	0x00000030


	//----- nvinfo : EIATTR_FRAME_SIZE
	.align		4
.L_1:
        /*000c*/ 	.byte	0x04, 0x11
        /*000e*/ 	.short	(.L_3 - .L_2)
	.align		4
.L_2:
        /*0010*/ 	.word	index@(matmul_kernel)
        /*0014*/ 	.word	0x00000000


	//----- nvinfo : EIATTR_MIN_STACK_SIZE
	.align		4
.L_3:
        /*0018*/ 	.byte	0x04, 0x12
        /*001a*/ 	.short	(.L_5 - .L_4)
	.align		4
.L_4:
        /*001c*/ 	.word	index@(matmul_kernel)
        /*0020*/ 	.word	0x00000000
.L_5:


//--------------------- .nv.info.matmul_kernel    --------------------------
	.section	.nv.info.matmul_kernel,"",@"SHT_CUDA_INFO"
	.sectionflags	@""
	.align	4


	//----- nvinfo : EIATTR_CUDA_API_VERSION
	.align		4
        /*0000*/ 	.byte	0x04, 0x37
        /*0002*/ 	.short	(.L_7 - .L_6)
.L_6:
        /*0004*/ 	.word	0x00000081


	//----- nvinfo : EIATTR_KPARAM_INFO
	.align		4
.L_7:
        /*0008*/ 	.byte	0x04, 0x17
        /*000a*/ 	.short	(.L_9 - .L_8)
.L_8:
        /*000c*/ 	.word	0x00000000
        /*0010*/ 	.short	0x000d
        /*0012*/ 	.short	0x0048
        /*0014*/ 	.byte	0x00, 0xf4, 0x21, 0x00


	//----- nvinfo : EIATTR_KPARAM_INFO
	.align		4
.L_9:
        /*0018*/ 	.byte	0x04, 0x17
        /*001a*/ 	.short	(.L_11 - .L_10)
.L_10:
        /*001c*/ 	.word	0x00000000
        /*0020*/ 	.short	0x000c
        /*0022*/ 	.short	0x0040
        /*0024*/ 	.byte	0x00, 0xf4, 0x21, 0x00


	//----- nvinfo : EIATTR_KPARAM_INFO
	.align		4
.L_11:
        /*0028*/ 	.byte	0x04, 0x17
        /*002a*/ 	.short	(.L_13 - .L_12)
.L_12:
        /*002c*/ 	.word	0x00000000
        /*0030*/ 	.short	0x000b
        /*0032*/ 	.short	0x0038
        /*0034*/ 	.byte	0x00, 0xf0, 0x11, 0x00


	//----- nvinfo : EIATTR_KPARAM_INFO
	.align		4
.L_13:
        /*0038*/ 	.byte	0x04, 0x17
        /*003a*/ 	.short	(.L_15 - .L_14)
.L_14:
        /*003c*/ 	.word	0x00000000
        /*0040*/ 	.short	0x000a
        /*0042*/ 	.short	0x0034
        /*0044*/ 	.byte	0x00, 0xf0, 0x11, 0x00


	//----- nvinfo : EIATTR_KPARAM_INFO
	.align		4
.L_15:
        /*0048*/ 	.byte	0x04, 0x17
        /*004a*/ 	.short	(.L_17 - .L_16)
.L_16:
        /*004c*/ 	.word	0x00000000
        /*0050*/ 	.short	0x0009
        /*0052*/ 	.short	0x0030
        /*0054*/ 	.byte	0x00, 0xf0, 0x11, 0x00


	//----- nvinfo : EIATTR_KPARAM_INFO
	.align		4
.L_17:
        /*0058*/ 	.byte	0x04, 0x17
        /*005a*/ 	.short	(.L_19 - .L_18)
.L_18:
        /*005c*/ 	.word	0x00000000
        /*0060*/ 	.short	0x0008
        /*0062*/ 	.short	0x002c
        /*0064*/ 	.byte	0x00, 0xf0, 0x11, 0x00


	//----- nvinfo : EIATTR_KPARAM_INFO
	.align		4
.L_19:
        /*0068*/ 	.byte	0x04, 0x17
        /*006a*/ 	.short	(.L_21 - .L_20)
.L_20:
        /*006c*/ 	.word	0x00000000
        /*0070*/ 	.short	0x0007
        /*0072*/ 	.short	0x0028
        /*0074*/ 	.byte	0x00, 0xf0, 0x11, 0x00


	//----- nvinfo : EIATTR_KPARAM_INFO
	.align		4
.L_21:
        /*0078*/ 	.byte	0x04, 0x17
        /*007a*/ 	.short	(.L_23 - .L_22)
.L_22:
        /*007c*/ 	.word	0x00000000
        /*0080*/ 	.short	0x0006
        /*0082*/ 	.short	0x0024
        /*0084*/ 	.byte	0x00, 0xf0, 0x11, 0x00


	//----- nvinfo : EIATTR_KPARAM_INFO
	.align		4
.L_23:
        /*0088*/ 	.byte	0x04, 0x17
        /*008a*/ 	.short	(.L_25 - .L_24)
.L_24:
        /*008c*/ 	.word	0x00000000
        /*0090*/ 	.short	0x0005
        /*0092*/ 	.short	0x0020
        /*0094*/ 	.byte	0x00, 0xf0, 0x11, 0x00


	//----- nvinfo : EIATTR_KPARAM_INFO
	.align		4
.L_25:
        /*0098*/ 	.byte	0x04, 0x17
        /*009a*/ 	.short	(.L_27 - .L_26)
.L_26:
        /*009c*/ 	.word	0x00000000
        /*00a0*/ 	.short	0x0004
        /*00a2*/ 	.short	0x001c
        /*00a4*/ 	.byte	0x00, 0xf0, 0x11, 0x00


	//----- nvinfo : EIATTR_KPARAM_INFO
	.align		4
.L_27:
        /*00a8*/ 	.byte	0x04, 0x17
        /*00aa*/ 	.short	(.L_29 - .L_28)
.L_28:
        /*00ac*/ 	.word	0x00000000
        /*00b0*/ 	.short	0x0003
        /*00b2*/ 	.short	0x0018
        /*00b4*/ 	.byte	0x00, 0xf0, 0x11, 0x00


	//----- nvinfo : EIATTR_KPARAM_INFO
	.align		4
.L_29:
        /*00b8*/ 	.byte	0x04, 0x17
        /*00ba*/ 	.short	(.L_31 - .L_30)
.L_30:
        /*00bc*/ 	.word	0x00000000
        /*00c0*/ 	.short	0x0002
        /*00c2*/ 	.short	0x0010
        /*00c4*/ 	.byte	0x00, 0xf4, 0x21, 0x00


	//----- nvinfo : EIATTR_KPARAM_INFO
	.align		4
.L_31:
        /*00c8*/ 	.byte	0x04, 0x17
        /*00ca*/ 	.short	(.L_33 - .L_32)
.L_32:
        /*00cc*/ 	.word	0x00000000
        /*00d0*/ 	.short	0x0001
        /*00d2*/ 	.short	0x0008
        /*00d4*/ 	.byte	0x00, 0xf4, 0x21, 0x00


	//----- nvinfo : EIATTR_KPARAM_INFO
	.align		4
.L_33:
        /*00d8*/ 	.byte	0x04, 0x17
        /*00da*/ 	.short	(.L_35 - .L_34)
.L_34:
        /*00dc*/ 	.word	0x00000000
        /*00e0*/ 	.short	0x0000
        /*00e2*/ 	.short	0x0000
        /*00e4*/ 	.byte	0x00, 0xf4, 0x21, 0x00


	//----- nvinfo : EIATTR_SPARSE_MMA_MASK
	.align		4
.L_35:
        /*00e8*/ 	.byte	0x03, 0x50
        /*00ea*/ 	.short	0x0000


	//----- nvinfo : EIATTR_MAXREG_COUNT
	.align		4
        /*00ec*/ 	.byte	0x03, 0x1b
        /*00ee*/ 	.short	0x00ff


	//----- nvinfo : EIATTR_NUM_BARRIERS
	.align		4
        /*00f0*/ 	.byte	0x02, 0x4c
        /*00f2*/ 	.byte	0x01
	.zero		1


	//----- nvinfo : EIATTR_VRC_CTA_INIT_COUNT
	.align		4
        /*00f4*/ 	.byte	0x02, 0x4a
	.zero		1
	.zero		1


	//----- nvinfo : EIATTR_EXIT_INSTR_OFFSETS
	.align		4
        /*00f8*/ 	.byte	0x04, 0x1c
        /*00fa*/ 	.short	(.L_37 - .L_36)


	//   ....[0]....
.L_36:
        /*00fc*/ 	.word	0x000015f0


	//   ....[1]....
        /*0100*/ 	.word	0x00001620


	//----- nvinfo : EIATTR_REQNTID
	.align		4
.L_37:
        /*0104*/ 	.byte	0x04, 0x10
        /*0106*/ 	.short	(.L_39 - .L_38)
.L_38:
        /*0108*/ 	.word	0x00000080
        /*010c*/ 	.word	0x00000001
        /*0110*/ 	.word	0x00000001


	//----- nvinfo : EIATTR_CBANK_PARAM_SIZE
	.align		4
.L_39:
        /*0114*/ 	.byte	0x03, 0x19
        /*0116*/ 	.short	0x0050


	//----- nvinfo : EIATTR_PARAM_CBANK
	.align		4
        /*0118*/ 	.byte	0x04, 0x0a
        /*011a*/ 	.short	(.L_41 - .L_40)
	.align		4
.L_40:
        /*011c*/ 	.word	index@(.nv.constant0.matmul_kernel)
        /*0120*/ 	.short	0x0380
        /*0122*/ 	.short	0x0050


	//----- nvinfo : EIATTR_SW_WAR
	.align		4
.L_41:
        /*0124*/ 	.byte	0x04, 0x36
        /*0126*/ 	.short	(.L_43 - .L_42)
.L_42:
        /*0128*/ 	.word	0x00000008
.L_43:


//--------------------- .nv.compat                --------------------------
	.section	.nv.compat,"",@"SHT_CUDA_COMPAT_INFO"
	.align	4
        /*0000*/ 	.byte	0x02, 0x02, 0x01, 0x00, 0x02, 0x05, 0x05, 0x00, 0x02, 0x03, 0x00, 0x00, 0x02, 0x06, 0x01, 0x00


//--------------------- .nv.callgraph             --------------------------
	.section	.nv.callgraph,"",@"SHT_CUDA_CALLGRAPH"
	.align	4
	.sectionentsize	8
	.align		4
        /*0000*/ 	.word	0x00000000
	.align		4
        /*0004*/ 	.word	0xffffffff
	.align		4
        /*0008*/ 	.word	0x00000000
	.align		4
        /*000c*/ 	.word	0xfffffffe
	.align		4
        /*0010*/ 	.word	0x00000000
	.align		4
        /*0014*/ 	.word	0xfffffffd
	.align		4
        /*0018*/ 	.word	0x00000000
	.align		4
        /*001c*/ 	.word	0xfffffffc


//--------------------- .text.matmul_kernel       --------------------------
	.section	.text.matmul_kernel,"ax",@progbits
	.align	128
        .global         matmul_kernel
        .type           matmul_kernel,@function
        .size           matmul_kernel,(.L_x_3 - matmul_kernel)
        .other          matmul_kernel,@"STO_CUDA_ENTRY STV_DEFAULT"
matmul_kernel:
.text.matmul_kernel:
[----:B------:R-:W0:Y:S08]  /*0000*/  LDC R1, c[0x0][0x37c] ;  /* 0x0000df00ff017b82 */ /* 0x000e300000000800 */
[----:B------:R-:W1:Y:S01]  /*0010*/  LDC.64 R18, c[0x0][0x398] ;  /* 0x0000e600ff127b82 */ /* 0x000e620000000a00 */
[----:B------:R-:W2:Y:S01]  /*0020*/  S2R R5, SR_CTAID.X ;  /* 0x0000000000057919 */ /* 0x000ea20000002500 */
[----:B------:R-:W-:Y:S01]  /*0030*/  UMOV UR4, 0x400 ;  /* 0x0000040000047882 */ /* 0x000fe20000000000 */
[----:B------:R-:W3:Y:S05]  /*0040*/  LDCU.64 UR6, c[0x0][0x358] ;  /* 0x00006b00ff0677ac */ /* 0x000eea0008000a00 */
[----:B------:R-:W4:Y:S08]  /*0050*/  LDC R23, c[0x0][0x3a0] ;  /* 0x0000e800ff177b82 */ /* 0x000f300000000800 */
[----:B------:R-:W5:Y:S01]  /*0060*/  S2UR UR5, SR_CgaCtaId ;  /* 0x00000000000579c3 */ /* 0x000f620000008800 */
[----:B-1----:R-:W-:-:S05]  /*0070*/  VIADD R0, R19, 0xf ;  /* 0x0000000f13007836 */ /* 0x002fca0000000000 */
[----:B------:R-:W-:Y:S01]  /*0080*/  SHF.R.S32.HI R3, RZ, 0x1f, R0 ;  /* 0x0000001fff037819 */ /* 0x000fe20000011400 */
[----:B----4-:R-:W-:-:S03]  /*0090*/  VIADD R23, R23, 0x1f ;  /* 0x0000001f17177836 */ /* 0x010fc60000000000 */
[----:B------:R-:W-:Y:S02]  /*00a0*/  LEA.HI R3, R3, R0, RZ, 0x4 ;  /* 0x0000000003037211 */ /* 0x000fe400078f20ff */
[----:B--2---:R-:W-:Y:S02]  /*00b0*/  IABS R8, R5 ;  /* 0x0000000500087213 */ /* 0x004fe40000000000 */
[----:B------:R-:W-:Y:S01]  /*00c0*/  SHF.R.S32.HI R3, RZ, 0x4, R3 ;  /* 0x00000004ff037819 */ /* 0x000fe20000011403 */
[----:B-----5:R-:W-:-:S04]  /*00d0*/  ULEA UR4, UR5, UR4, 0x18 ;  /* 0x0000000405047291 */ /* 0x020fc8000f8ec0ff */
[----:B------:R-:W-:-:S05]  /*00e0*/  IMAD.SHL.U32 R4, R3, 0x8, RZ ;  /* 0x0000000803047824 */ /* 0x000fca00078e00ff */
[-C--:B------:R-:W-:Y:S02]  /*00f0*/  IABS R7, R4.reuse ;  /* 0x0000000400077213 */ /* 0x080fe40000000000 */
[----:B------:R-:W-:Y:S02]  /*0100*/  IABS R10, R4 ;  /* 0x00000004000a7213 */ /* 0x000fe40000000000 */
[----:B------:R-:W1:Y:S08]  /*0110*/  I2F.RP R0, R7 ;  /* 0x0000000700007306 */ /* 0x000e700000209400 */
[----:B-1----:R-:W1:Y:S02]  /*0120*/  MUFU.RCP R0, R0 ;  /* 0x0000000000007308 */ /* 0x002e640000001000 */
[----:B-1----:R-:W-:-:S02]  /*0130*/  VIADD R2, R0, 0xffffffe ;  /* 0x0ffffffe00027836 */ /* 0x002fc40000000000 */
[----:B------:R-:W-:-:S04]  /*0140*/  IMAD.MOV R0, RZ, RZ, -R10 ;  /* 0x000000ffff007224 */ /* 0x000fc800078e0a0a */
[----:B------:R1:W2:Y:S02]  /*0150*/  F2I.FTZ.U32.TRUNC.NTZ R3, R2 ;  /* 0x0000000200037305 */ /* 0x0002a4000021f000 */
[----:B-1----:R-:W-:Y:S02]  /*0160*/  IMAD.MOV.U32 R2, RZ, RZ, RZ ;  /* 0x000000ffff027224 */ /* 0x002fe400078e00ff */
[----:B--2---:R-:W-:-:S04]  /*0170*/  IMAD.MOV R6, RZ, RZ, -R3 ;  /* 0x000000ffff067224 */ /* 0x004fc800078e0a03 */
[----:B------:R-:W-:Y:S02]  /*0180*/  IMAD R9, R6, R7, RZ ;  /* 0x0000000706097224 */ /* 0x000fe400078e02ff */
[----:B------:R-:W-:Y:S02]  /*0190*/  IMAD.MOV.U32 R6, RZ, RZ, R8 ;  /* 0x000000ffff067224 */ /* 0x000fe400078e0008 */
[----:B------:R-:W-:-:S06]  /*01a0*/  IMAD.HI.U32 R3, R3, R9, R2 ;  /* 0x0000000903037227 */ /* 0x000fcc00078e0002 */
[----:B------:R-:W-:-:S04]  /*01b0*/  IMAD.HI.U32 R3, R3, R6, RZ ;  /* 0x0000000603037227 */ /* 0x000fc800078e00ff */
[----:B------:R-:W-:-:S05]  /*01c0*/  IMAD R0, R3, R0, R6 ;  /* 0x0000000003007224 */ /* 0x000fca00078e0206 */
[----:B------:R-:W-:-:S13]  /*01d0*/  ISETP.GT.U32.AND P1, PT, R7, R0, PT ;  /* 0x000000000700720c */ /* 0x000fda0003f24070 */
[----:B------:R-:W-:Y:S02]  /*01e0*/  @!P1 IMAD.IADD R0, R0, 0x1, -R7 ;  /* 0x0000000100009824 */ /* 0x000fe400078e0a07 */
[----:B------:R-:W-:Y:S01]  /*01f0*/  @!P1 VIADD R3, R3, 0x1 ;  /* 0x0000000103039836 */ /* 0x000fe20000000000 */
[----:B------:R-:W-:Y:S02]  /*0200*/  ISETP.NE.AND P1, PT, R4, RZ, PT ;  /* 0x000000ff0400720c */ /* 0x000fe40003f25270 */
[----:B------:R-:W-:Y:S02]  /*0210*/  ISETP.GE.U32.AND P0, PT, R0, R7, PT ;  /* 0x000000070000720c */ /* 0x000fe40003f06070 */
[----:B------:R-:W-:-:S04]  /*0220*/  LOP3.LUT R0, R5, R4, RZ, 0x3c, !PT ;  /* 0x0000000405007212 */ /* 0x000fc800078e3cff */
[----:B------:R-:W-:Y:S01]  /*0230*/  ISETP.GE.AND P2, PT, R0, RZ, PT ;  /* 0x000000ff0000720c */ /* 0x000fe20003f46270 */
[----:B------:R-:W-:-:S06]  /*0240*/  VIADD R0, R18, 0xf ;  /* 0x0000000f12007836 */ /* 0x000fcc0000000000 */
[----:B------:R-:W-:-:S04]  /*0250*/  @P0 VIADD R3, R3, 0x1 ;  /* 0x0000000103030836 */ /* 0x000fc80000000000 */
[----:B------:R-:W-:Y:S01]  /*0260*/  IMAD.MOV.U32 R2, RZ, RZ, R3 ;  /* 0x000000ffff027224 */ /* 0x000fe200078e0003 */
[----:B------:R-:W-:-:S03]  /*0270*/  SHF.R.S32.HI R3, RZ, 0x1f, R0 ;  /* 0x0000001fff037819 */ /* 0x000fc60000011400 */
[----:B------:R-:W-:Y:S01]  /*0280*/  @!P2 IMAD.MOV R2, RZ, RZ, -R2 ;  /* 0x000000ffff02a224 */ /* 0x000fe200078e0a02 */
[----:B------:R-:W-:Y:S02]  /*0290*/  @!P1 LOP3.LUT R2, RZ, R4, RZ, 0x33, !PT ;  /* 0x00000004ff029212 */ /* 0x000fe400078e33ff */
[----:B------:R-:W-:-:S03]  /*02a0*/  LEA.HI R3, R3, R0, RZ, 0x4 ;  /* 0x0000000003037211 */ /* 0x000fc600078f20ff */
[----:B------:R-:W-:Y:S02]  /*02b0*/  IMAD.SHL.U32 R6, R2, 0x8, RZ ;  /* 0x0000000802067824 */ /* 0x000fe400078e00ff */
[----:B------:R-:W-:-:S03]  /*02c0*/  IMAD.MOV R2, RZ, RZ, -R2 ;  /* 0x000000ffff027224 */ /* 0x000fc600078e0a02 */
[----:B------:R-:W-:Y:S01]  /*02d0*/  LEA.HI.SX32 R3, R3, -R6, 0x1c ;  /* 0x8000000603037211 */ /* 0x000fe200078fe2ff */
[----:B------:R-:W-:-:S03]  /*02e0*/  IMAD R8, R4, R2, R5 ;  /* 0x0000000204087224 */ /* 0x000fc600078e0205 */
[----:B------:R-:W-:-:S04]  /*02f0*/  VIMNMX R11, PT, PT, R3, 0x8, PT ;  /* 0x00000008030b7848 */ /* 0x000fc80003fe0100 */
[-C--:B------:R-:W-:Y:S02]  /*0300*/  IABS R7, R11.reuse ;  /* 0x0000000b00077213 */ /* 0x080fe40000000000 */
[----:B------:R-:W-:Y:S02]  /*0310*/  IABS R4, R11 ;  /* 0x0000000b00047213 */ /* 0x000fe40000000000 */
[----:B------:R-:W1:Y:S08]  /*0320*/  I2F.RP R0, R7 ;  /* 0x0000000700007306 */ /* 0x000e700000209400 */
[----:B-1----:R-:W1:Y:S02]  /*0330*/  MUFU.RCP R0, R0 ;  /* 0x0000000000007308 */ /* 0x002e640000001000 */
[----:B-1----:R-:W-:-:S02]  /*0340*/  VIADD R3, R0, 0xffffffe ;  /* 0x0ffffffe00037836 */ /* 0x002fc40000000000 */
[----:B------:R-:W-:-:S04]  /*0350*/  IMAD.MOV R0, RZ, RZ, -R4 ;  /* 0x000000ffff007224 */ /* 0x000fc800078e0a04 */
[----:B------:R-:W1:Y:S02]  /*0360*/  F2I.FTZ.U32.TRUNC.NTZ R3, R3 ;  /* 0x0000000300037305 */ /* 0x000e64000021f000 */
[----:B-1----:R-:W-:-:S04]  /*0370*/  IMAD.MOV R9, RZ, RZ, -R3 ;  /* 0x000000ffff097224 */ /* 0x002fc800078e0a03 */
[----:B------:R-:W-:Y:S01]  /*0380*/  IMAD.MOV.U32 R2, RZ, RZ, R9 ;  /* 0x000000ffff027224 */ /* 0x000fe200078e0009 */
[----:B------:R-:W-:-:S03]  /*0390*/  IABS R9, R8 ;  /* 0x0000000800097213 */ /* 0x000fc60000000000 */
[----:B------:R-:W-:Y:S02]  /*03a0*/  IMAD R5, R2, R7, RZ ;  /* 0x0000000702057224 */ /* 0x000fe400078e02ff */
[----:B------:R-:W-:-:S04]  /*03b0*/  IMAD.MOV.U32 R2, RZ, RZ, RZ ;  /* 0x000000ffff027224 */ /* 0x000fc800078e00ff */
        /* <DEDUP_REMOVED lines=9> */
[----:B------:R-:W-:Y:S02]  /*0450*/  ISETP.GE.AND P2, PT, R0, RZ, PT ;  /* 0x000000ff0000720c */ /* 0x000fe40003f46270 */
[----:B------:R-:W1:Y:S05]  /*0460*/  S2R R0, SR_TID.X ;  /* 0x0000000000007919 */ /* 0x000e6a0000002100 */
[----:B------:R-:W-:Y:S01]  /*0470*/  @P0 VIADD R2, R2, 0x1 ;  /* 0x0000000102020836 */ /* 0x000fe20000000000 */
[----:B------:R-:W-:-:S03]  /*0480*/  ISETP.GT.AND P0, PT, R23, 0x1f, PT ;  /* 0x0000001f1700780c */ /* 0x000fc60003f04270 */
[----:B------:R-:W-:-:S04]  /*0490*/  IMAD.MOV.U32 R4, RZ, RZ, R2 ;  /* 0x000000ffff047224 */ /* 0x000fc800078e0002 */
[----:B------:R-:W-:Y:S01]  /*04a0*/  @!P2 IMAD.MOV R4, RZ, RZ, -R4 ;  /* 0x000000ffff04a224 */ /* 0x000fe200078e0a04 */
[----:B------:R-:W-:-:S05]  /*04b0*/  @!P1 LOP3.LUT R4, RZ, R11, RZ, 0x33, !PT ;  /* 0x0000000bff049212 */ /* 0x000fca00078e33ff */
[----:B------:R-:W-:Y:S01]  /*04c0*/  IMAD.MOV R2, RZ, RZ, -R4 ;  /* 0x000000ffff027224 */ /* 0x000fe200078e0a04 */
[----:B------:R-:W-:Y:S01]  /*04d0*/  @!P0 PRMT R13, RZ, 0x7610, R13 ;  /* 0x00007610ff0d8816 */ /* 0x000fe2000000000d */
[----:B------:R-:W-:Y:S01]  /*04e0*/  IMAD.SHL.U32 R4, R4, 0x10, RZ ;  /* 0x0000001004047824 */ /* 0x000fe200078e00ff */
[----:B------:R-:W-:Y:S01]  /*04f0*/  @!P0 PRMT R14, RZ, 0x7610, R14 ;  /* 0x00007610ff0e8816 */ /* 0x000fe2000000000e */
[----:B------:R-:W-:Y:S01]  /*0500*/  IMAD R2, R11, R2, R8 ;  /* 0x000000020b027224 */ /* 0x000fe200078e0208 */
[----:B------:R-:W-:Y:S02]  /*0510*/  @!P0 PRMT R13, R13, 0x5410, RZ ;  /* 0x000054100d0d8816 */ /* 0x000fe400000000ff */
[----:B------:R-:W-:Y:S01]  /*0520*/  @!P0 PRMT R14, R14, 0x5410, RZ ;  /* 0x000054100e0e8816 */ /* 0x000fe200000000ff */
[----:B------:R-:W-:Y:S01]  /*0530*/  IMAD.IADD R2, R6, 0x1, R2 ;  /* 0x0000000106027824 */ /* 0x000fe200078e0202 */
[C---:B-1----:R-:W-:Y:S01]  /*0540*/  LOP3.LUT R3, R0.reuse, 0xf, RZ, 0xc0, !PT ;  /* 0x0000000f00037812 */ /* 0x042fe200078ec0ff */
[----:B------:R-:W-:Y:S01]  /*0550*/  @!P0 IMAD.SHL.U32 R5, R0, 0x20, RZ ;  /* 0x0000002000058824 */ /* 0x000fe200078e00ff */
[----:B------:R-:W-:-:S02]  /*0560*/  SHF.R.U32.HI R12, RZ, 0x4, R0 ;  /* 0x00000004ff0c7819 */ /* 0x000fc40000011600 */
[----:B------:R-:W-:Y:S01]  /*0570*/  LOP3.LUT R21, R0, 0x1f, RZ, 0xc0, !PT ;  /* 0x0000001f00157812 */ /* 0x000fe200078ec0ff */
[----:B------:R-:W-:Y:S01]  /*0580*/  IMAD R2, R2, 0x10, R3 ;  /* 0x0000001002027824 */ /* 0x000fe200078e0203 */
[----:B------:R-:W-:Y:S01]  /*0590*/  SGXT.U32 R12, R12, 0x3 ;  /* 0x000000030c0c781a */ /* 0x000fe20000000000 */
[----:B------:R-:W-:Y:S01]  /*05a0*/  @!P0 IMAD.SHL.U32 R3, R0, 0x10, RZ ;  /* 0x0000001000038824 */ /* 0x000fe200078e00ff */
[----:B------:R-:W-:Y:S01]  /*05b0*/  @!P0 LOP3.LUT R5, R5, 0x60, RZ, 0xc0, !PT ;  /* 0x0000006005058812 */ /* 0x000fe200078ec0ff */
[----:B0--3--:R-:W-:Y:S06]  /*05c0*/  @!P0 BRA `(.L_x_0) ;  /* 0x0000000c00608947 */ /* 0x009fec0003800000 */
[----:B------:R-:W-:Y:S01]  /*05d0*/  IABS R5, R18 ;  /* 0x0000001200057213 */ /* 0x000fe20000000000 */
[----:B------:R-:W0:Y:S01]  /*05e0*/  LDC R37, c[0x0][0x3a8] ;  /* 0x0000ea00ff257b82 */ /* 0x000e220000000800 */
[----:B------:R-:W-:Y:S01]  /*05f0*/  IABS R8, R19 ;  /* 0x0000001300087213 */ /* 0x000fe20000000000 */
[----:B------:R-:W1:Y:S01]  /*0600*/  LDCU UR8, c[0x0][0x3a4] ;  /* 0x00007480ff0877ac */ /* 0x000e620008000800 */
[----:B------:R-:W2:Y:S01]  /*0610*/  I2F.RP R9, R5 ;  /* 0x0000000500097306 */ /* 0x000ea20000209400 */
[----:B------:R-:W-:Y:S01]  /*0620*/  IABS R16, R2 ;  /* 0x0000000200107213 */ /* 0x000fe20000000000 */
[----:B------:R-:W3:Y:S06]  /*0630*/  LDCU UR5, c[0x0][0x3a0] ;  /* 0x00007400ff0577ac */ /* 0x000eec0008000800 */
[----:B------:R-:W4:Y:S08]  /*0640*/  I2F.RP R3, R8 ;  /* 0x0000000800037306 */ /* 0x000f300000209400 */
[----:B--2---:R-:W2:Y:S08]  /*0650*/  MUFU.RCP R9, R9 ;  /* 0x0000000900097308 */ /* 0x004eb00000001000 */
[----:B----4-:R-:W4:Y:S01]  /*0660*/  MUFU.RCP R3, R3 ;  /* 0x0000000300037308 */ /* 0x010f220000001000 */
[----:B--2---:R-:W-:-:S07]  /*0670*/  VIADD R10, R9, 0xffffffe ;  /* 0x0ffffffe090a7836 */ /* 0x004fce0000000000 */
[----:B------:R2:W5:Y:S01]  /*0680*/  F2I.FTZ.U32.TRUNC.NTZ R11, R10 ;  /* 0x0000000a000b7305 */ /* 0x000562000021f000 */
[----:B----4-:R-:W-:Y:S01]  /*0690*/  VIADD R7, R3, 0xffffffe ;  /* 0x0ffffffe03077836 */ /* 0x010fe20000000000 */
[----:B------:R-:W-:Y:S01]  /*06a0*/  LOP3.LUT R3, R0, 0x60, RZ, 0xc0, !PT ;  /* 0x0000006000037812 */ /* 0x000fe200078ec0ff */
[----:B--2---:R-:W-:-:S05]  /*06b0*/  IMAD.MOV.U32 R10, RZ, RZ, RZ ;  /* 0x000000ffff0a7224 */ /* 0x004fca00078e00ff */
[----:B------:R-:W2:Y:S01]  /*06c0*/  F2I.FTZ.U32.TRUNC.NTZ R7, R7 ;  /* 0x0000000700077305 */ /* 0x000ea2000021f000 */
[----:B------:R-:W-:Y:S01]  /*06d0*/  LEA.HI R14, R3, R4, RZ, 0x1b ;  /* 0x00000004030e7211 */ /* 0x000fe200078fd8ff */
[----:B------:R-:W-:Y:S02]  /*06e0*/  IMAD.SHL.U32 R3, R0, 0x10, RZ ;  /* 0x0000001000037824 */ /* 0x000fe400078e00ff */
[----:B-----5:R-:W-:Y:S01]  /*06f0*/  IMAD.MOV R6, RZ, RZ, -R11 ;  /* 0x000000ffff067224 */ /* 0x020fe200078e0a0b */
[C---:B------:R-:W-:Y:S01]  /*0700*/  ISETP.GE.AND P2, PT, R14.reuse, RZ, PT ;  /* 0x000000ff0e00720c */ /* 0x040fe20003f46270 */
[----:B------:R-:W-:Y:S01]  /*0710*/  VIADD R20, R14, 0xc ;  /* 0x0000000c0e147836 */ /* 0x000fe20000000000 */
[----:B------:R-:W-:Y:S01]  /*0720*/  IABS R25, R14 ;  /* 0x0000000e00197213 */ /* 0x000fe20000000000 */
[----:B------:R-:W-:Y:S01]  /*0730*/  IMAD R13, R6, R5, RZ ;  /* 0x00000005060d7224 */ /* 0x000fe200078e02ff */
[----:B------:R-:W-:Y:S01]  /*0740*/  SHF.R.S32.HI R6, RZ, 0x1f, R23 ;  /* 0x0000001fff067819 */ /* 0x000fe20000011417 */
[----:B------:R-:W-:-:S02]  /*0750*/  VIADD R24, R14, 0x8 ;  /* 0x000000080e187836 */ /* 0x000fc40000000000 */
[----:B------:R-:W-:Y:S01]  /*0760*/  IMAD.HI.U32 R11, R11, R13, R10 ;  /* 0x0000000d0b0b7227 */ /* 0x000fe200078e000a */
[----:B------:R-:W-:Y:S02]  /*0770*/  LEA.HI R23, R6, R23, RZ, 0x5 ;  /* 0x0000001706177211 */ /* 0x000fe400078f28ff */
[----:B------:R-:W-:Y:S01]  /*0780*/  IABS R13, R20 ;  /* 0x00000014000d7213 */ /* 0x000fe20000000000 */
[----:B--2---:R-:W-:Y:S01]  /*0790*/  IMAD.MOV R9, RZ, RZ, -R7 ;  /* 0x000000ffff097224 */ /* 0x004fe200078e0a07 */
[----:B------:R-:W-:Y:S01]  /*07a0*/  IABS R15, R24 ;  /* 0x00000018000f7213 */ /* 0x000fe20000000000 */
[----:B------:R-:W-:Y:S01]  /*07b0*/  IMAD.HI.U32 R11, R11, R16, RZ ;  /* 0x000000100b0b7227 */ /* 0x000fe200078e00ff */
[----:B------:R-:W-:Y:S02]  /*07c0*/  ISETP.GE.AND P3, PT, R24, RZ, PT ;  /* 0x000000ff1800720c */ /* 0x000fe40003f66270 */
[----:B------:R-:W-:Y:S01]  /*07d0*/  LOP3.LUT R24, R12, 0x18, RZ, 0xfc, !PT ;  /* 0x000000180c187812 */ /* 0x000fe200078efcff */
[----:B------:R-:W-:Y:S01]  /*07e0*/  IMAD.MOV R11, RZ, RZ, -R11 ;  /* 0x000000ffff0b7224 */ /* 0x000fe200078e0a0b */
[----:B------:R-:W-:Y:S01]  /*07f0*/  SHF.R.S32.HI R23, RZ, 0x5, R23 ;  /* 0x00000005ff177819 */ /* 0x000fe20000011417 */
[----:B------:R-:W-:-:S02]  /*0800*/  IMAD R9, R9, R8, RZ ;  /* 0x0000000809097224 */ /* 0x000fc400078e02ff */
[----:B------:R-:W-:Y:S01]  /*0810*/  IMAD R16, R5, R11, R16 ;  /* 0x0000000b05107224 */ /* 0x000fe200078e0210 */
[----:B------:R-:W-:Y:S01]  /*0820*/  LOP3.LUT R11, R3, 0x200, RZ, 0xc0, !PT ;  /* 0x00000200030b7812 */ /* 0x000fe200078ec0ff */
[----:B------:R-:W-:Y:S02]  /*0830*/  IMAD.MOV.U32 R6, RZ, RZ, RZ ;  /* 0x000000ffff067224 */ /* 0x000fe400078e00ff */
[----:B------:R-:W-:Y:S01]  /*0840*/  VIADD R22, R14, 0x4 ;  /* 0x000000040e167836 */ /* 0x000fe20000000000 */
[----:B------:R-:W-:Y:S01]  /*0850*/  ISETP.GT.U32.AND P0, PT, R5, R16, PT ;  /* 0x000000100500720c */ /* 0x000fe20003f04070 */
[----:B------:R-:W-:-:S03]  /*0860*/  IMAD.HI.U32 R6, R7, R9, R6 ;  /* 0x0000000907067227 */ /* 0x000fc600078e0006 */
[----:B------:R-:W-:Y:S01]  /*0870*/  IABS R17, R22 ;  /* 0x0000001600117213 */ /* 0x000fe20000000000 */
[----:B------:R-:W-:Y:S02]  /*0880*/  IMAD.SHL.U32 R7, R0, 0x40, RZ ;  /* 0x0000004000077824 */ /* 0x000fe400078e00ff */
[----:B------:R-:W-:-:S03]  /*0890*/  IMAD.HI.U32 R9, R6, R15, RZ ;  /* 0x0000000f06097227 */ /* 0x000fc600078e00ff */
[----:B------:R-:W-:Y:S01]  /*08a0*/  LOP3.LUT R10, R7, 0x1c0, RZ, 0xc0, !PT ;  /* 0x000001c0070a7812 */ /* 0x000fe200078ec0ff */
[----:B------:R-:W-:-:S04]  /*08b0*/  IMAD.HI.U32 R7, R6, R13, RZ ;  /* 0x0000000d06077227 */ /* 0x000fc800078e00ff */
[----:B------:R-:W-:Y:S02]  /*08c0*/  IMAD.MOV R14, RZ, RZ, -R7 ;  /* 0x000000ffff0e7224 */ /* 0x000fe400078e0a07 */
[----:B------:R-:W-:Y:S01]  /*08d0*/  @!P0 IMAD.IADD R16, R16, 0x1, -R5 ;  /* 0x0000000110108824 */ /* 0x000fe200078e0a05 */
[----:B------:R-:W-:Y:S01]  /*08e0*/  ISETP.GE.AND P0, PT, R20, RZ, PT ;  /* 0x000000ff1400720c */ /* 0x000fe20003f06270 */
[----:B------:R-:W-:Y:S01]  /*08f0*/  IMAD R13, R8, R14, R13 ;  /* 0x0000000e080d7224 */ /* 0x000fe200078e020d */
[----:B------:R-:W-:Y:S01]  /*0900*/  IADD3 R14, PT, PT, R11, UR4, R10 ;  /* 0x000000040b0e7c10 */ /* 0x000fe2000fffe00a */
[----:B------:R-:W-:Y:S01]  /*0910*/  IMAD.HI.U32 R7, R6, R17, RZ ;  /* 0x0000001106077227 */ /* 0x000fe200078e00ff */
[----:B------:R-:W-:Y:S02]  /*0920*/  ISETP.GT.U32.AND P4, PT, R5, R16, PT ;  /* 0x000000100500720c */ /* 0x000fe40003f84070 */
[----:B------:R-:W-:Y:S01]  /*0930*/  ISETP.GT.U32.AND P6, PT, R8, R13, PT ;  /* 0x0000000d0800720c */ /* 0x000fe20003fc4070 */
[----:B------:R-:W-:Y:S01]  /*0940*/  IMAD.HI.U32 R6, R6, R25, RZ ;  /* 0x0000001906067227 */ /* 0x000fe200078e00ff */
[----:B------:R-:W-:-:S02]  /*0950*/  SHF.R.S32.HI R10, RZ, 0x2, R0 ;  /* 0x00000002ff0a7819 */ /* 0x000fc40000011400 */
[----:B------:R-:W-:Y:S01]  /*0960*/  LOP3.LUT R20, R3, 0x100, RZ, 0xc0, !PT ;  /* 0x0000010003147812 */ /* 0x000fe200078ec0ff */
[----:B------:R-:W-:Y:S01]  /*0970*/  IMAD.MOV R9, RZ, RZ, -R9 ;  /* 0x000000ffff097224 */ /* 0x000fe200078e0a09 */
[----:B------:R-:W-:Y:S01]  /*0980*/  SGXT R10, R10, 0x1 ;  /* 0x000000010a0a781a */ /* 0x000fe20000000200 */
[----:B------:R-:W-:Y:S02]  /*0990*/  IMAD.MOV R7, RZ, RZ, -R7 ;  /* 0x000000ffff077224 */ /* 0x000fe400078e0a07 */
[----:B------:R-:W-:Y:S02]  /*09a0*/  IMAD.MOV R6, RZ, RZ, -R6 ;  /* 0x000000ffff067224 */ /* 0x000fe400078e0a06 */
[C---:B------:R-:W-:Y:S02]  /*09b0*/  IMAD R15, R8.reuse, R9, R15 ;  /* 0x00000009080f7224 */ /* 0x040fe400078e020f */
[C---:B------:R-:W-:Y:S01]  /*09c0*/  IMAD R17, R8.reuse, R7, R17 ;  /* 0x0000000708117224 */ /* 0x040fe200078e0211 */
[----:B------:R-:W-:Y:S01]  /*09d0*/  SHF.R.S32.HI R7, RZ, 0x6, R0 ;  /* 0x00000006ff077819 */ /* 0x000fe20000011400 */
[C---:B------:R-:W-:Y:S01]  /*09e0*/  IMAD R25, R8.reuse, R6, R25 ;  /* 0x0000000608197224 */ /* 0x040fe200078e0219 */
[----:B------:R-:W-:Y:S01]  /*09f0*/  ISETP.GT.U32.AND P1, PT, R8, R15, PT ;  /* 0x0000000f0800720c */ /* 0x000fe20003f24070 */
[----:B------:R-:W-:Y:S01]  /*0a00*/  @!P4 IMAD.IADD R16, R16, 0x1, -R5 ;  /* 0x000000011010c824 */ /* 0x000fe200078e0a05 */
[C---:B------:R-:W-:Y:S01]  /*0a10*/  ISETP.GT.U32.AND P4, PT, R8.reuse, R17, PT ;  /* 0x000000110800720c */ /* 0x040fe20003f84070 */
[--C-:B------:R-:W-:Y:S01]  /*0a20*/  @!P6 IMAD.IADD R13, R13, 0x1, -R8.reuse ;  /* 0x000000010d0de824 */ /* 0x100fe200078e0a08 */
[----:B------:R-:W-:Y:S01]  /*0a30*/  ISETP.GT.U32.AND P5, PT, R8, R25, PT ;  /* 0x000000190800720c */ /* 0x000fe20003fa4070 */
[C---:B------:R-:W-:Y:S01]  /*0a40*/  IMAD.SHL.U32 R5, R0.reuse, 0x20, RZ ;  /* 0x0000002000057824 */ /* 0x040fe200078e00ff */
[----:B------:R-:W-:Y:S01]  /*0a50*/  SGXT R7, R7, 0x1 ;  /* 0x000000010707781a */ /* 0x000fe20000000200 */
[----:B------:R-:W-:Y:S01]  /*0a60*/  IMAD.SHL.U32 R6, R0, 0x2, RZ ;  /* 0x0000000200067824 */ /* 0x000fe200078e00ff */
[----:B------:R-:W-:Y:S01]  /*0a70*/  ISETP.GT.U32.AND P6, PT, R8, R13, PT ;  /* 0x0000000d0800720c */ /* 0x000fe20003fc4070 */
[----:B------:R-:W-:Y:S01]  /*0a80*/  IMAD.SHL.U32 R9, R0, 0x8, RZ ;  /* 0x0000000800097824 */ /* 0x000fe200078e00ff */
[----:B------:R-:W-:Y:S01]  /*0a90*/  LOP3.LUT R5, R5, 0x60, RZ, 0xc0, !PT ;  /* 0x0000006005057812 */ /* 0x000fe200078ec0ff */
[----:B0-----:R-:W-:Y:S01]  /*0aa0*/  IMAD R24, R24, R37, RZ ;  /* 0x0000002518187224 */ /* 0x001fe200078e02ff */
[----:B------:R-:W-:Y:S01]  /*0ab0*/  LOP3.LUT R7, R7, 0x90, RZ, 0xc0, !PT ;  /* 0x0000009007077812 */ /* 0x000fe200078ec0ff */
[----:B------:R-:W-:Y:S01]  /*0ac0*/  @!P1 IMAD.IADD R15, R15, 0x1, -R8 ;  /* 0x000000010f0f9824 */ /* 0x000fe200078e0a08 */
[----:B------:R-:W-:Y:S01]  /*0ad0*/  LOP3.LUT R11, R9, 0x30, R6, 0x48, !PT ;  /* 0x00000030090b7812 */ /* 0x000fe200078e4806 */
[----:B------:R-:W-:Y:S01]  /*0ae0*/  @!P4 IMAD.IADD R17, R17, 0x1, -R8 ;  /* 0x000000011111c824 */ /* 0x000fe200078e0a08 */
[----:B------:R-:W-:Y:S01]  /*0af0*/  LOP3.LUT R9, R5, 0x90, R10, 0xf8, !PT ;  /* 0x0000009005097812 */ /* 0x000fe200078ef80a */
[----:B------:R-:W-:Y:S01]  /*0b00*/  @!P5 IMAD.IADD R25, R25, 0x1, -R8 ;  /* 0x000000011919d824 */ /* 0x000fe200078e0a08 */
[----:B------:R-:W-:-:S02]  /*0b10*/  ISETP.GT.U32.AND P5, PT, R8, R15, PT ;  /* 0x0000000f0800720c */ /* 0x000fc40003fa4070 */
[C---:B------:R-:W-:Y:S01]  /*0b20*/  ISETP.GT.U32.AND P1, PT, R8.reuse, R17, PT ;  /* 0x000000110800720c */ /* 0x040fe20003f24070 */
[----:B------:R-:W-:Y:S01]  /*0b30*/  @!P6 IMAD.IADD R13, R13, 0x1, -R8 ;  /* 0x000000010d0de824 */ /* 0x000fe200078e0a08 */
[----:B------:R-:W-:Y:S02]  /*0b40*/  ISETP.GT.U32.AND P4, PT, R8, R25, PT ;  /* 0x000000190800720c */ /* 0x000fe40003f84070 */
[----:B------:R-:W-:Y:S01]  /*0b50*/  ISETP.GE.AND P6, PT, R22, RZ, PT ;  /* 0x000000ff1600720c */ /* 0x000fe20003fc6270 */
[----:B------:R-:W-:Y:S01]  /*0b60*/  @!P0 IMAD.MOV R13, RZ, RZ, -R13 ;  /* 0x000000ffff0d8224 */ /* 0x000fe200078e0a0d */
[----:B------:R-:W0:Y:S01]  /*0b70*/  LDC R22, c[0x0][0x3b0] ;  /* 0x0000ec00ff167b82 */ /* 0x000e220000000800 */
[--C-:B------:R-:W-:Y:S02]  /*0b80*/  LOP3.LUT R9, R9, 0x10, R6.reuse, 0x78, !PT ;  /* 0x0000001009097812 */ /* 0x100fe400078e7806 */
[----:B------:R-:W-:Y:S01]  /*0b90*/  LOP3.LUT R6, R7, 0x7e, R6, 0x78, !PT ;  /* 0x0000007e07067812 */ /* 0x000fe200078e7806 */
[----:B------:R-:W-:Y:S01]  /*0ba0*/  IMAD.IADD R7, R11, 0x1, R14 ;  /* 0x000000010b077824 */ /* 0x000fe200078e020e */
[----:B------:R-:W-:Y:S01]  /*0bb0*/  LOP3.LUT R14, RZ, R19, RZ, 0x33, !PT ;  /* 0x00000013ff0e7212 */ /* 0x000fe200078e33ff */
[----:B------:R-:W-:Y:S01]  /*0bc0*/  @!P5 IMAD.IADD R15, R15, 0x1, -R8 ;  /* 0x000000010f0fd824 */ /* 0x000fe200078e0a08 */
[----:B------:R-:W-:Y:S01]  /*0bd0*/  IADD3 R20, PT, PT, R9, UR4, R20 ;  /* 0x0000000409147c10 */ /* 0x000fe2000fffe014 */
[--C-:B------:R-:W-:Y:S01]  /*0be0*/  @!P1 IMAD.IADD R17, R17, 0x1, -R8.reuse ;  /* 0x0000000111119824 */ /* 0x100fe200078e0a08 */
[----:B------:R-:W-:Y:S01]  /*0bf0*/  ISETP.NE.AND P1, PT, R19, RZ, PT ;  /* 0x000000ff1300720c */ /* 0x000fe20003f25270 */
[----:B------:R-:W-:Y:S01]  /*0c00*/  @!P4 IMAD.IADD R25, R25, 0x1, -R8 ;  /* 0x000000011919c824 */ /* 0x000fe200078e0a08 */
[----:B------:R-:W2:Y:S01]  /*0c10*/  LDC.64 R10, c[0x0][0x388] ;  /* 0x0000e200ff0a7b82 */ /* 0x000ea20000000a00 */
[----:B------:R-:W-:Y:S01]  /*0c20*/  @!P3 IMAD.MOV R15, RZ, RZ, -R15 ;  /* 0x000000ffff0fb224 */ /* 0x000fe200078e0a0f */
[----:B------:R-:W-:Y:S01]  /*0c30*/  SEL R13, R14, R13, !P1 ;  /* 0x0000000d0e0d7207 */ /* 0x000fe20004800000 */
[----:B------:R-:W-:Y:S01]  /*0c40*/  @!P6 IMAD.MOV R17, RZ, RZ, -R17 ;  /* 0x000000ffff11e224 */ /* 0x000fe200078e0a11 */
[----:B------:R-:W-:Y:S01]  /*0c50*/  ISETP.GE.AND P5, PT, R2, RZ, PT ;  /* 0x000000ff0200720c */ /* 0x000fe20003fa6270 */
[----:B------:R-:W-:Y:S01]  /*0c60*/  @!P2 IMAD.MOV R25, RZ, RZ, -R25 ;  /* 0x000000ffff19a224 */ /* 0x000fe200078e0a19 */
[----:B------:R-:W-:-:S02]  /*0c70*/  SEL R15, R14, R15, !P1 ;  /* 0x0000000f0e0f7207 */ /* 0x000fc40004800000 */
[C---:B------:R-:W-:Y:S01]  /*0c80*/  SEL R17, R14.reuse, R17, !P1 ;  /* 0x000000110e117207 */ /* 0x040fe20004800000 */
[----:B------:R-:W4:Y:S01]  /*0c90*/  LDC.64 R8, c[0x0][0x380] ;  /* 0x0000e000ff087b82 */ /* 0x000f220000000a00 */
[----:B------:R-:W-:Y:S02]  /*0ca0*/  SEL R14, R14, R25, !P1 ;  /* 0x000000190e0e7207 */ /* 0x000fe40004800000 */
[----:B------:R-:W-:Y:S01]  /*0cb0*/  ISETP.NE.AND P4, PT, R18, RZ, PT ;  /* 0x000000ff1200720c */ /* 0x000fe20003f85270 */
[-C--:B0-----:R-:W-:Y:S01]  /*0cc0*/  IMAD R13, R13, R22.reuse, RZ ;  /* 0x000000160d0d7224 */ /* 0x081fe200078e02ff */
[----:B------:R-:W-:Y:S01]  /*0cd0*/  LOP3.LUT R28, R6, 0x20, RZ, 0x3c, !PT ;  /* 0x00000020061c7812 */ /* 0x000fe200078e3cff */
[-C--:B------:R-:W-:Y:S02]  /*0ce0*/  IMAD R15, R15, R22.reuse, RZ ;  /* 0x000000160f0f7224 */ /* 0x080fe400078e02ff */
[-C--:B------:R-:W-:Y:S02]  /*0cf0*/  IMAD R17, R17, R22.reuse, RZ ;  /* 0x0000001611117224 */ /* 0x080fe400078e02ff */
[----:B------:R-:W-:Y:S01]  /*0d00*/  IMAD R19, R14, R22, RZ ;  /* 0x000000160e137224 */ /* 0x000fe200078e02ff */
[----:B------:R-:W-:Y:S01]  /*0d10*/  LOP3.LUT R14, R12, 0x8, RZ, 0xfc, !PT ;  /* 0x000000080c0e7812 */ /* 0x000fe200078efcff */
[----:B------:R-:W0:Y:S01]  /*0d20*/  LDC R22, c[0x0][0x3ac] ;  /* 0x0000eb00ff167b82 */ /* 0x000e220000000800 */
[----:B------:R-:W-:Y:S01]  /*0d30*/  @!P5 IMAD.MOV R16, RZ, RZ, -R16 ;  /* 0x000000ffff10d224 */ /* 0x000fe200078e0a10 */
[----:B--2---:R-:W-:-:S02]  /*0d40*/  LEA R40, P0, R13, R10, 0x1 ;  /* 0x0000000a0d287211 */ /* 0x004fc400078008ff */
[-C--:B------:R-:W-:Y:S01]  /*0d50*/  IMAD R14, R14, R37.reuse, RZ ;  /* 0x000000250e0e7224 */ /* 0x080fe200078e02ff */
[----:B------:R-:W-:Y:S02]  /*0d60*/  @!P4 LOP3.LUT R16, RZ, R18, RZ, 0x33, !PT ;  /* 0x00000012ff10c212 */ /* 0x000fe400078e33ff */
[C---:B------:R-:W-:Y:S01]  /*0d70*/  LOP3.LUT R18, R12.reuse, 0x10, RZ, 0xfc, !PT ;  /* 0x000000100c127812 */ /* 0x040fe200078efcff */
[-C--:B------:R-:W-:Y:S01]  /*0d80*/  IMAD R12, R12, R37.reuse, RZ ;  /* 0x000000250c0c7224 */ /* 0x080fe200078e02ff */
[-C--:B------:R-:W-:Y:S01]  /*0d90*/  LEA R38, P1, R15, R10.reuse, 0x1 ;  /* 0x0000000a0f267211 */ /* 0x080fe200078208ff */
[----:B-1----:R-:W-:Y:S01]  /*0da0*/  IMAD R16, R16, UR8, RZ ;  /* 0x0000000810107c24 */ /* 0x002fe2000f8e02ff */
[-C--:B------:R-:W-:Y:S01]  /*0db0*/  LEA R26, P2, R17, R10.reuse, 0x1 ;  /* 0x0000000a111a7211 */ /* 0x080fe200078408ff */
[----:B------:R-:W-:Y:S01]  /*0dc0*/  IMAD R18, R18, R37, RZ ;  /* 0x0000002512127224 */ /* 0x000fe200078e02ff */
[----:B------:R-:W-:Y:S01]  /*0dd0*/  LEA R10, P3, R19, R10, 0x1 ;  /* 0x0000000a130a7211 */ /* 0x000fe200078608ff */
[----:B------:R-:W-:Y:S01]  /*0de0*/  IMAD.SHL.U32 R37, R37, 0x20, RZ ;  /* 0x0000002025257824 */ /* 0x000fe200078e00ff */
[-C--:B------:R-:W-:Y:S01]  /*0df0*/  LEA.HI.X.SX32 R41, R13, R11.reuse, 0x1, P0 ;  /* 0x0000000b0d297211 */ /* 0x080fe200000f0eff */
[----:B------:R-:W-:Y:S01]  /*0e00*/  IMAD.WIDE R42, R16, 0x2, RZ ;  /* 0x00000002102a7825 */ /* 0x000fe200078e02ff */
[----:B------:R-:W-:-:S02]  /*0e10*/  LEA.HI.X.SX32 R39, R15, R11, 0x1, P1 ;  /* 0x0000000b0f277211 */ /* 0x000fc400008f0eff */
[-C--:B------:R-:W-:Y:S02]  /*0e20*/  LEA.HI.X.SX32 R27, R17, R11.reuse, 0x1, P2 ;  /* 0x0000000b111b7211 */ /* 0x080fe400010f0eff */
[----:B------:R-:W-:Y:S02]  /*0e30*/  LEA.HI.X.SX32 R11, R19, R11, 0x1, P3 ;  /* 0x0000000b130b7211 */ /* 0x000fe400018f0eff */
[----:B----4-:R-:W-:Y:S01]  /*0e40*/  LEA R31, P2, R14, R8, 0x1 ;  /* 0x000000080e1f7211 */ /* 0x010fe200078408ff */
[----:B0-----:R-:W-:Y:S01]  /*0e50*/  IMAD R21, R21, R22, RZ ;  /* 0x0000001615157224 */ /* 0x001fe200078e02ff */
[-C--:B------:R-:W-:Y:S01]  /*0e60*/  LEA R32, P3, R12, R8.reuse, 0x1 ;  /* 0x000000080c207211 */ /* 0x080fe200078608ff */
[----:B------:R-:W-:Y:S01]  /*0e70*/  IMAD.SHL.U32 R22, R22, 0x20, RZ ;  /* 0x0000002016167824 */ /* 0x000fe200078e00ff */
[-C--:B------:R-:W-:Y:S02]  /*0e80*/  LEA R29, P0, R24, R8.reuse, 0x1 ;  /* 0x00000008181d7211 */ /* 0x080fe400078008ff */
[----:B------:R-:W-:-:S02]  /*0e90*/  LEA R30, P1, R18, R8, 0x1 ;  /* 0x00000008121e7211 */ /* 0x000fc400078208ff */
[-C--:B------:R-:W-:Y:S02]  /*0ea0*/  LEA.HI.X.SX32 R35, R14, R9.reuse, 0x1, P2 ;  /* 0x000000090e237211 */ /* 0x080fe400010f0eff */
[----:B------:R-:W-:Y:S02]  /*0eb0*/  CS2R R14, SRZ ;  /* 0x00000000000e7805 */ /* 0x000fe4000001ff00 */
[-C--:B------:R-:W-:Y:S02]  /*0ec0*/  LEA.HI.X.SX32 R36, R12, R9.reuse, 0x1, P3 ;  /* 0x000000090c247211 */ /* 0x080fe400018f0eff */
[----:B------:R-:W-:Y:S02]  /*0ed0*/  CS2R R12, SRZ ;  /* 0x00000000000c7805 */ /* 0x000fe4000001ff00 */
[-C--:B------:R-:W-:Y:S02]  /*0ee0*/  LEA.HI.X.SX32 R33, R24, R9.reuse, 0x1, P0 ;  /* 0x0000000918217211 */ /* 0x080fe400000f0eff */
[----:B---3--:R-:W-:-:S07]  /*0ef0*/  LEA.HI.X.SX32 R34, R18, R9, 0x1, P1 ;  /* 0x0000000912227211 */ /* 0x008fce00008f0eff */
.L_x_1:
[----:B------:R-:W-:Y:S02]  /*0f00*/  SHF.R.U32.HI R19, RZ, 0x4, R0 ;  /* 0x00000004ff137819 */ /* 0x000fe40000011600 */
[----:B------:R-:W-:Y:S02]  /*0f10*/  IADD3 R24, P1, PT, R42, R32, RZ ;  /* 0x000000202a187210 */ /* 0x000fe40007f3e0ff */
[----:B------:R-:W-:Y:S02]  /*0f20*/  SGXT.U32 R19, R19, 0x3 ;  /* 0x000000031313781a */ /* 0x000fe40000000000 */
[----:B------:R-:W-:Y:S01]  /*0f30*/  PRMT R18, RZ, 0x7610, R18 ;  /* 0x00007610ff127816 */ /* 0x000fe20000000012 */
[----:B------:R-:W-:Y:S01]  /*0f40*/  IMAD.X R25, R43, 0x1, R36, P1 ;  /* 0x000000012b197824 */ /* 0x000fe200008e0624 */
[C---:B------:R-:W-:Y:S02]  /*0f50*/  ISETP.GE.AND P0, PT, R19.reuse, UR5, PT ;  /* 0x0000000513007c0c */ /* 0x040fe4000bf06270 */
[----:B------:R-:W-:-:S04]  /*0f60*/  LOP3.LUT R8, R19, 0x8, RZ, 0xfc, !PT ;  /* 0x0000000813087812 */ /* 0x000fc800078efcff */
[----:B------:R-:W-:Y:S02]  /*0f70*/  ISETP.GE.AND P1, PT, R8, UR5, PT ;  /* 0x0000000508007c0c */ /* 0x000fe4000bf26270 */
[----:B------:R-:W-:-:S05]  /*0f80*/  LOP3.LUT R8, R19, 0x10, RZ, 0xfc, !PT ;  /* 0x0000001013087812 */ /* 0x000fca00078efcff */
[----:B------:R0:W2:Y:S01]  /*0f90*/  @!P0 LDG.E.U16 R18, desc[UR6][R24.64] ;  /* 0x0000000618128981 */ /* 0x0000a2000c1e1500 */
[----:B------:R-:W-:Y:S02]  /*0fa0*/  IADD3 R44, P0, PT, R42, R31, RZ ;  /* 0x0000001f2a2c7210 */ /* 0x000fe40007f1e0ff */
[----:B------:R-:W-:Y:S02]  /*0fb0*/  PRMT R16, RZ, 0x7610, R16 ;  /* 0x00007610ff107816 */ /* 0x000fe40000000010 */
[----:B------:R-:W-:Y:S01]  /*0fc0*/  ISETP.GE.AND P2, PT, R8, UR5, PT ;  /* 0x0000000508007c0c */ /* 0x000fe2000bf46270 */
[----:B------:R-:W-:Y:S01]  /*0fd0*/  IMAD.X R45, R43, 0x1, R35, P0 ;  /* 0x000000012b2d7824 */ /* 0x000fe200000e0623 */
[----:B------:R-:W-:Y:S02]  /*0fe0*/  LOP3.LUT R19, R19, 0x18, RZ, 0xfc, !PT ;  /* 0x0000001813137812 */ /* 0x000fe400078efcff */
[----:B------:R-:W-:Y:S02]  /*0ff0*/  IADD3 R8, P0, PT, R42, R30, RZ ;  /* 0x0000001e2a087210 */ /* 0x000fe40007f1e0ff */
[----:B------:R1:W3:Y:S01]  /*1000*/  @!P1 LDG.E.U16 R16, desc[UR6][R44.64] ;  /* 0x000000062c109981 */ /* 0x0002e2000c1e1500 */
[----:B------:R-:W-:-:S02]  /*1010*/  ISETP.GE.AND P1, PT, R19, UR5, PT ;  /* 0x0000000513007c0c */ /* 0x000fc4000bf26270 */
[----:B------:R-:W-:Y:S01]  /*1020*/  IMAD.X R9, R43, 0x1, R34, P0 ;  /* 0x000000012b097824 */ /* 0x000fe200000e0622 */
[----:B0-----:R-:W-:Y:S02]  /*1030*/  IADD3 R24, P0, PT, R42, R29, RZ ;  /* 0x0000001d2a187210 */ /* 0x001fe40007f1e0ff */
[----:B------:R-:W-:-:S03]  /*1040*/  PRMT R17, RZ, 0x7610, R17 ;  /* 0x00007610ff117816 */ /* 0x000fc60000000011 */
[----:B------:R-:W-:Y:S01]  /*1050*/  IMAD.X R25, R43, 0x1, R33, P0 ;  /* 0x000000012b197824 */ /* 0x000fe200000e0621 */
[----:B-1----:R-:W-:Y:S02]  /*1060*/  PRMT R45, RZ, 0x7610, R45 ;  /* 0x00007610ff2d7816 */ /* 0x002fe4000000002d */
[----:B------:R-:W4:Y:S01]  /*1070*/  @!P2 LDG.E.U16 R17, desc[UR6][R8.64] ;  /* 0x000000060811a981 */ /* 0x000f22000c1e1500 */
[----:B------:R-:W-:-:S03]  /*1080*/  LOP3.LUT R19, R0, 0x1f, RZ, 0xc0, !PT ;  /* 0x0000001f00137812 */ /* 0x000fc600078ec0ff */
[----:B------:R0:W5:Y:S01]  /*1090*/  @!P1 LDG.E.U16 R45, desc[UR6][R24.64] ;  /* 0x00000006182d9981 */ /* 0x000162000c1e1500 */
[----:B------:R-:W-:Y:S01]  /*10a0*/  BAR.SYNC.DEFER_BLOCKING 0x0 ;  /* 0x0000000000007b1d */ /* 0x000fe20000010000 */
[----:B------:R-:W-:Y:S02]  /*10b0*/  ISETP.GE.AND P2, PT, R19, UR5, PT ;  /* 0x0000000513007c0c */ /* 0x000fe4000bf46270 */
[----:B------:R-:W-:Y:S01]  /*10c0*/  PRMT R44, RZ, 0x7610, R44 ;  /* 0x00007610ff2c7816 */ /* 0x000fe2000000002c */
[----:B0-----:R-:W-:Y:S02]  /*10d0*/  IMAD.MOV.U32 R24, RZ, RZ, R10 ;  /* 0x000000ffff187224 */ /* 0x001fe400078e000a */
[----:B------:R-:W-:Y:S01]  /*10e0*/  IMAD.MOV.U32 R25, RZ, RZ, R11 ;  /* 0x000000ffff197224 */ /* 0x000fe200078e000b */
[----:B------:R-:W-:Y:S01]  /*10f0*/  PRMT R19, RZ, 0x7610, R19 ;  /* 0x00007610ff137816 */ /* 0x000fe20000000013 */
[----:B------:R-:W-:-:S04]  /*1100*/  IMAD.WIDE R8, R21, 0x2, R26 ;  /* 0x0000000215087825 */ /* 0x000fc800078e021a */
[----:B------:R-:W-:-:S05]  /*1110*/  IMAD.WIDE R10, R21, 0x2, R24 ;  /* 0x00000002150a7825 */ /* 0x000fca00078e0218 */
[----:B------:R0:W5:Y:S04]  /*1120*/  @!P2 LDG.E.U16 R44, desc[UR6][R10.64] ;  /* 0x000000060a2ca981 */ /* 0x000168000c1e1500 */
[----:B------:R1:W5:Y:S01]  /*1130*/  @!P2 LDG.E.U16 R19, desc[UR6][R8.64] ;  /* 0x000000060813a981 */ /* 0x000362000c1e1500 */
[----:B0-----:R-:W-:Y:S01]  /*1140*/  PRMT R11, RZ, 0x7610, R11 ;  /* 0x00007610ff0b7816 */ /* 0x001fe2000000000b */
[----:B-1----:R-:W-:Y:S01]  /*1150*/  IMAD.WIDE R8, R21, 0x2, R38 ;  /* 0x0000000215087825 */ /* 0x002fe200078e0226 */
[----:B------:R-:W-:-:S04]  /*1160*/  PRMT R10, RZ, 0x7610, R10 ;  /* 0x00007610ff0a7816 */ /* 0x000fc8000000000a */
[----:B------:R0:W5:Y:S02]  /*1170*/  @!P2 LDG.E.U16 R11, desc[UR6][R8.64] ;  /* 0x00000006080ba981 */ /* 0x000164000c1e1500 */
[----:B0-----:R-:W-:-:S05]  /*1180*/  IMAD.WIDE R8, R21, 0x2, R40 ;  /* 0x0000000215087825 */ /* 0x001fca00078e0228 */
[----:B------:R-:W5:Y:S01]  /*1190*/  @!P2 LDG.E.U16 R10, desc[UR6][R8.64] ;  /* 0x00000006080aa981 */ /* 0x000f62000c1e1500 */
[----:B------:R-:W-:-:S05]  /*11a0*/  VIADD R23, R23, 0xffffffff ;  /* 0xffffffff17177836 */ /* 0x000fca0000000000 */
[----:B------:R-:W-:Y:S01]  /*11b0*/  ISETP.NE.U32.AND P0, PT, R23, RZ, PT ;  /* 0x000000ff1700720c */ /* 0x000fe20003f05070 */
[----:B------:R-:W-:Y:S01]  /*11c0*/  UIADD3 UR5, UPT, UPT, UR5, -0x20, URZ ;  /* 0xffffffe005057890 */ /* 0x000fe2000fffe0ff */
[----:B------:R-:W-:-:S04]  /*11d0*/  IMAD.WIDE R40, R22, 0x2, R40 ;  /* 0x0000000216287825 */ /* 0x000fc800078e0228 */
[----:B------:R-:W-:-:S04]  /*11e0*/  IMAD.WIDE R38, R22, 0x2, R38 ;  /* 0x0000000216267825 */ /* 0x000fc800078e0226 */
[----:B------:R-:W-:-:S04]  /*11f0*/  IMAD.WIDE R26, R22, 0x2, R26 ;  /* 0x00000002161a7825 */ /* 0x000fc800078e021a */
[----:B------:R-:W-:Y:S01]  /*1200*/  IMAD.WIDE R42, R37, 0x2, R42 ;  /* 0x00000002252a7825 */ /* 0x000fe200078e022a */
[----:B--2---:R-:W-:Y:S04]  /*1210*/  STS.U16 [R6+UR4], R18 ;  /* 0x0000001206007988 */ /* 0x004fe80008000404 */
[----:B---3--:R-:W-:Y:S04]  /*1220*/  STS.U16 [R6+UR4+0x100], R16 ;  /* 0x0001001006007988 */ /* 0x008fe80008000404 */
[----:B----4-:R-:W-:Y:S04]  /*1230*/  STS.U16 [R6+UR4+0x200], R17 ;  /* 0x0002001106007988 */ /* 0x010fe80008000404 */
[----:B-----5:R-:W-:Y:S04]  /*1240*/  STS.U16 [R6+UR4+0x300], R45 ;  /* 0x0003002d06007988 */ /* 0x020fe80008000404 */
[----:B------:R-:W-:Y:S04]  /*1250*/  STS.U16 [R6+UR4+0x400], R44 ;  /* 0x0004002c06007988 */ /* 0x000fe80008000404 */
[----:B------:R-:W-:Y:S04]  /*1260*/  STS.U16 [R6+UR4+0x600], R11 ;  /* 0x0006000b06007988 */ /* 0x000fe80008000404 */
[----:B------:R-:W-:Y:S04]  /*1270*/  STS.U16 [R28+UR4+0x500], R19 ;  /* 0x000500131c007988 */ /* 0x000fe80008000404 */
[----:B------:R-:W-:Y:S01]  /*1280*/  STS.U16 [R28+UR4+0x700], R10 ;  /* 0x0007000a1c007988 */ /* 0x000fe20008000404 */
[----:B------:R-:W-:Y:S06]  /*1290*/  BAR.SYNC.DEFER_BLOCKING 0x0 ;  /* 0x0000000000007b1d */ /* 0x000fec0000010000 */
[----:B------:R-:W-:Y:S04]  /*12a0*/  LDSM.16.MT88.4 R16, [R20] ;  /* 0x000000001410783b */ /* 0x000fe80000004200 */
[----:B------:R-:W0:Y:S02]  /*12b0*/  LDSM.16.M88.4 R8, [R7+0x400] ;  /* 0x000400000708783b */ /* 0x000e240000000200 */
[----:B0-----:R-:W-:Y:S02]  /*12c0*/  HMMA.16816.F32.BF16 R12, R16, R8, R12 ;  /* 0x00000008100c723c */ /* 0x001fe4000004180c */
[----:B------:R-:W0:-:S15]  /*12d0*/  LDSM.16.MT88.4 R16, [R20+0x200] ;  /* 0x000200001410783b */ /* 0x000e1e0000004200 */
[----:B------:R-:W-:-:S03]  /*12e0*/  NOP ;  /* 0x0000000000007918 */ /* 0x000fc60000000000 */
[----:B0-----:R-:W-:Y:S01]  /*12f0*/  HMMA.16816.F32.BF16 R12, R16, R10, R12 ;  /* 0x0000000a100c723c */ /* 0x001fe2000004180c */
[----:B------:R-:W-:Y:S01]  /*1300*/  IMAD.WIDE R10, R22, 0x2, R24 ;  /* 0x00000002160a7825 */ /* 0x000fe200078e0218 */
[----:B------:R-:W-:-:S03]  /*1310*/  NOP ;  /* 0x0000000000007918 */ /* 0x000fc60000000000 */
[----:B------:R-:W-:-:S15]  /*1320*/  @P0 BRA `(.L_x_1) ;  /* 0xfffffff800f40947 */ /* 0x000fde000383ffff */
[----:B------:R-:W-:Y:S02]  /*1330*/  F2FP.BF16.F32.PACK_AB R14, R15, R14 ;  /* 0x0000000e0f0e723e */ /* 0x000fe400000010ff */
[----:B------:R-:W-:-:S07]  /*1340*/  F2FP.BF16.F32.PACK_AB R13, R13, R12 ;  /* 0x0000000c0d0d723e */ /* 0x000fce00000010ff */
.L_x_0:
[----:B------:R-:W0:Y:S08]  /*1350*/  S2UR UR5, SR_CgaCtaId ;  /* 0x00000000000579c3 */ /* 0x000e300000008800 */
[----:B------:R-:W-:Y:S01]  /*1360*/  BAR.SYNC.DEFER_BLOCKING 0x0 ;  /* 0x0000000000007b1d */ /* 0x000fe20000010000 */
[--C-:B------:R-:W-:Y:S02]  /*1370*/  LOP3.LUT R5, R5, 0x1c, R0.reuse, 0xf8, !PT ;  /* 0x0000001c05057812 */ /* 0x100fe400078ef800 */
[----:B------:R-:W-:-:S02]  /*1380*/  SHF.R.U32.HI R6, RZ, 0x4, R0 ;  /* 0x00000004ff067819 */ /* 0x000fc40000011600 */
[----:B------:R-:W-:Y:S01]  /*1390*/  LOP3.LUT R3, R3, 0x180, RZ, 0xc0, !PT ;  /* 0x0000018003037812 */ /* 0x000fe200078ec0ff */
[----:B------:R-:W-:Y:S01]  /*13a0*/  UMOV UR4, 0x400 ;  /* 0x0000040000047882 */ /* 0x000fe20000000000 */
[----:B------:R-:W-:Y:S01]  /*13b0*/  LOP3.LUT R8, R0, 0x1f, RZ, 0xc0, !PT ;  /* 0x0000001f00087812 */ /* 0x000fe200078ec0ff */
[----:B------:R-:W1:Y:S01]  /*13c0*/  LDCU.128 UR8, c[0x0][0x390] ;  /* 0x00007200ff0877ac */ /* 0x000e620008000c00 */
[----:B------:R-:W-:Y:S02]  /*13d0*/  LOP3.LUT R5, R5, 0x2, R6, 0xf8, !PT ;  /* 0x0000000205057812 */ /* 0x000fe400078ef806 */
[----:B------:R-:W-:Y:S01]  /*13e0*/  PRMT R10, R14, 0x7632, R10 ;  /* 0x000076320e0a7816 */ /* 0x000fe2000000000a */
[----:B------:R-:W-:Y:S01]  /*13f0*/  IMAD R9, R8, 0x4, R3 ;  /* 0x0000000408097824 */ /* 0x000fe200078e0203 */
[----:B------:R-:W-:Y:S02]  /*1400*/  PRMT R8, R13, 0x7632, R8 ;  /* 0x000076320d087816 */ /* 0x000fe40000000008 */
[----:B------:R-:W-:-:S02]  /*1410*/  LOP3.LUT R3, R5, 0x40, RZ, 0x3c, !PT ;  /* 0x0000004005037812 */ /* 0x000fc400078e3cff */
[C---:B------:R-:W-:Y:S02]  /*1420*/  LOP3.LUT R6, R5.reuse, 0x20, RZ, 0x3c, !PT ;  /* 0x0000002005067812 */ /* 0x040fe400078e3cff */
[----:B------:R-:W-:Y:S02]  /*1430*/  LOP3.LUT R7, R5, 0x60, RZ, 0x3c, !PT ;  /* 0x0000006005077812 */ /* 0x000fe400078e3cff */
[----:B------:R-:W-:Y:S01]  /*1440*/  LOP3.LUT R9, R9, 0x60, R0, 0x78, !PT ;  /* 0x0000006009097812 */ /* 0x000fe200078e7800 */
[----:B0-----:R-:W-:Y:S01]  /*1450*/  ULEA UR4, UR5, UR4, 0x18 ;  /* 0x0000000405047291 */ /* 0x001fe2000f8ec0ff */
[----:B------:R-:W0:Y:S01]  /*1460*/  LDCU UR5, c[0x0][0x3b4] ;  /* 0x00007680ff0577ac */ /* 0x000e220008000800 */
[----:B-1----:R-:W-:-:S07]  /*1470*/  ISETP.GE.AND P0, PT, R2, UR10, PT ;  /* 0x0000000a02007c0c */ /* 0x002fce000bf06270 */
[----:B------:R1:W-:Y:S04]  /*1480*/  STS.U16 [R5+UR4], R13 ;  /* 0x0000000d05007988 */ /* 0x0003e80008000404 */
[----:B------:R0:W-:Y:S04]  /*1490*/  STS.U16 [R3+UR4+0x100], R8 ;  /* 0x0001000803007988 */ /* 0x0001e80008000404 */
[----:B------:R2:W-:Y:S01]  /*14a0*/  STS.U16 [R6+UR4+0x80], R14 ;  /* 0x0000800e06007988 */ /* 0x0005e20008000404 */
[----:B-1----:R-:W-:-:S03]  /*14b0*/  SHF.R.U32.HI R5, RZ, 0x4, R0 ;  /* 0x00000004ff057819 */ /* 0x002fc60000011600 */
[----:B------:R1:W-:Y:S01]  /*14c0*/  STS.U16 [R7+UR4+0x180], R10 ;  /* 0x0001800a07007988 */ /* 0x0003e20008000404 */
[----:B------:R-:W-:Y:S01]  /*14d0*/  SGXT.U32 R5, R5, 0x3 ;  /* 0x000000030505781a */ /* 0x000fe20000000000 */
[----:B0-----:R-:W-:Y:S01]  /*14e0*/  IMAD R3, R2, UR5, RZ ;  /* 0x0000000502037c24 */ /* 0x001fe2000f8e02ff */
[----:B------:R-:W-:Y:S02]  /*14f0*/  BAR.SYNC.DEFER_BLOCKING 0x0 ;  /* 0x0000000000007b1d */ /* 0x000fe40000010000 */
[C---:B------:R-:W-:Y:S02]  /*1500*/  LOP3.LUT R0, R4.reuse, R5, RZ, 0xfc, !PT ;  /* 0x0000000504007212 */ /* 0x040fe400078efcff */
[----:B------:R-:W-:Y:S02]  /*1510*/  LOP3.LUT R4, R4, 0x8, R5, 0xfe, !PT ;  /* 0x0000000804047812 */ /* 0x000fe400078efe05 */
[----:B--2---:R-:W-:Y:S02]  /*1520*/  LEA R6, P2, R3, UR8, 0x1 ;  /* 0x0000000803067c11 */ /* 0x004fe4000f8408ff */
[----:B------:R-:W-:-:S02]  /*1530*/  ISETP.LT.AND P1, PT, R0, UR11, !P0 ;  /* 0x0000000b00007c0c */ /* 0x000fc4000c721270 */
[----:B------:R-:W-:Y:S02]  /*1540*/  ISETP.LT.AND P0, PT, R4, UR11, !P0 ;  /* 0x0000000b04007c0c */ /* 0x000fe4000c701270 */
[----:B-1----:R-:W-:Y:S01]  /*1550*/  LEA.HI.X.SX32 R7, R3, UR9, 0x1, P2 ;  /* 0x0000000903077c11 */ /* 0x002fe200090f0eff */
[----:B------:R-:W0:Y:S01]  /*1560*/  LDS R9, [R9+UR4] ;  /* 0x0000000409097984 */ /* 0x000e220008000800 */
[----:B------:R-:W1:Y:S02]  /*1570*/  LDCU UR4, c[0x0][0x3b8] ;  /* 0x00007700ff0477ac */ /* 0x000e640008000800 */
[----:B-1----:R-:W-:Y:S02]  /*1580*/  IMAD R5, R0, UR4, RZ ;  /* 0x0000000400057c24 */ /* 0x002fe4000f8e02ff */
[----:B------:R-:W-:-:S03]  /*1590*/  IMAD R0, R4, UR4, RZ ;  /* 0x0000000404007c24 */ /* 0x000fc6000f8e02ff */
[CC--:B------:R-:W-:Y:S02]  /*15a0*/  LEA R2, P2, R5.reuse, R6.reuse, 0x1 ;  /* 0x0000000605027211 */ /* 0x0c0fe400078408ff */
[C---:B------:R-:W-:Y:S02]  /*15b0*/  LEA R4, P3, R0.reuse, R6, 0x1 ;  /* 0x0000000600047211 */ /* 0x040fe400078608ff */
[-C--:B------:R-:W-:Y:S02]  /*15c0*/  LEA.HI.X.SX32 R3, R5, R7.reuse, 0x1, P2 ;  /* 0x0000000705037211 */ /* 0x080fe400010f0eff */
[----:B------:R-:W-:-:S03]  /*15d0*/  LEA.HI.X.SX32 R5, R0, R7, 0x1, P3 ;  /* 0x0000000700057211 */ /* 0x000fc600018f0eff */
[----:B0-----:R0:W-:Y:S01]  /*15e0*/  @P1 STG.E.U16 desc[UR6][R2.64], R9 ;  /* 0x0000000902001986 */ /* 0x0011e2000c101506 */
[----:B------:R-:W-:Y:S05]  /*15f0*/  @!P0 EXIT ;  /* 0x000000000000894d */ /* 0x000fea0003800000 */
[----:B0-----:R-:W-:-:S05]  /*1600*/  PRMT R2, R9, 0x7632, R2 ;  /* 0x0000763209027816 */ /* 0x001fca0000000002 */
[----:B------:R-:W-:Y:S01]  /*1610*/  STG.E.U16 desc[UR6][R4.64], R2 ;  /* 0x0000000204007986 */ /* 0x000fe2000c101506 */
[----:B------:R-:W-:Y:S05]  /*1620*/  EXIT ;  /* 0x000000000000794d */ /* 0x000fea0003800000 */
.L_x_2:
[----:B------:R-:W-:-:S00]  /*1630*/  BRA `(.L_x_2) ;  /* 0xfffffffc00fc7947 */ /* 0x000fc0000383ffff */
[----:B------:R-:W-:-:S00]  /*1640*/  NOP ;  /* 0x0000000000007918 */ /* 0x000fc00000000000 */
        /* <DEDUP_REMOVED lines=11> */
.L_x_3:


//--------------------- .nv.shared.matmul_kernel  --------------------------
	.section	.nv.shared.matmul_kernel,"aw",@nobits
	.sectionflags	@""
	.align	16
	.zero		1024


//--------------------- .nv.shared.reserved.0     --------------------------
	.section	.nv.shared.reserved.0,"aw",@nobits
	.weak		__nv_reservedSMEM_offset_0_alias
	.size		__nv_reservedSMEM_offset_0_alias, 0, 64
	.other		__nv_reservedSMEM_offset_0_alias,@"STO_CUDA_RESERVED_SHARED STV_DEFAULT"
__nv_reservedSMEM_offset_0_alias:
	.zero		0
	.zero		64


//--------------------- .nv.constant0.matmul_kernel --------------------------
	.section	.nv.constant0.matmul_kernel,"a",@progbits
	.sectionflags	@""
	.align	4
.nv.constant0.matmul_kernel:
	.zero		976


//--------------------- SYMBOLS --------------------------

	.type		.nv.reservedSmem.offset0,@object
	.size		.nv.reservedSmem.offset0,0x4
	.type		.nv.reservedSmem.cap,@object
	.size		.nv.reservedSmem.cap,0x4
